	.headerflags	@"EF_CUDA_TEXMODE_UNIFIED EF_CUDA_64BIT_ADDRESS EF_CUDA_ACCELERATORS EF_CUDA_SM90 EF_CUDA_VIRTUAL_SM(EF_CUDA_SM90)"
	.elftype	@"ET_EXEC"


//--------------------- .nv.info                  --------------------------
	.section	.nv.info,"",@"SHT_CUDA_INFO"
	.align	4


	//----- nvinfo : EIATTR_REGCOUNT
	.align		4
        /*0000*/ 	.byte	0x04, 0x2f
        /*0002*/ 	.short	(.L_1 - .L_0)
	.align		4
.L_0:
        /*0004*/ 	.word	index@(triton_poi_fused_convolution_leaky_relu_17)
        /*0008*/ 	.word	0x00000010


	//----- nvinfo : EIATTR_MIN_STACK_SIZE
	.align		4
.L_1:
        /*000c*/ 	.byte	0x04, 0x12
        /*000e*/ 	.short	(.L_3 - .L_2)
	.align		4
.L_2:
        /*0010*/ 	.word	index@(triton_poi_fused_convolution_leaky_relu_17)
        /*0014*/ 	.word	0x00000000


	//----- nvinfo : EIATTR_FRAME_SIZE
	.align		4
.L_3:
        /*0018*/ 	.byte	0x04, 0x11
        /*001a*/ 	.short	(.L_5 - .L_4)
	.align		4
.L_4:
        /*001c*/ 	.word	index@(triton_poi_fused_convolution_leaky_relu_17)
        /*0020*/ 	.word	0x00000000


	//----- nvinfo : EIATTR_MIN_STACK_SIZE
	.align		4
.L_5:
        /*0024*/ 	.byte	0x04, 0x12
        /*0026*/ 	.short	(.L_7 - .L_6)
	.align		4
.L_6:
        /*0028*/ 	.word	index@(triton_poi_fused_convolution_leaky_relu_17)
        /*002c*/ 	.word	0x00000000
.L_7:


//--------------------- .nv.info.triton_poi_fused_convolution_leaky_relu_17 --------------------------
	.section	.nv.info.triton_poi_fused_convolution_leaky_relu_17,"",@"SHT_CUDA_INFO"
	.sectionflags	@""
	.align	4


	//----- nvinfo : EIATTR_CUDA_API_VERSION
	.align		4
        /*0000*/ 	.byte	0x04, 0x37
        /*0002*/ 	.short	(.L_9 - .L_8)
.L_8:
        /*0004*/ 	.word	0x0000007c


	//----- nvinfo : EIATTR_KPARAM_INFO
	.align		4
.L_9:
        /*0008*/ 	.byte	0x04, 0x17
        /*000a*/ 	.short	(.L_11 - .L_10)
.L_10:
        /*000c*/ 	.word	0x00000000
        /*0010*/ 	.short	0x0003
        /*0012*/ 	.short	0x0018
        /*0014*/ 	.byte	0x00, 0xf0, 0x11, 0x00


	//----- nvinfo : EIATTR_KPARAM_INFO
	.align		4
.L_11:
        /*0018*/ 	.byte	0x04, 0x17
        /*001a*/ 	.short	(.L_13 - .L_12)
.L_12:
        /*001c*/ 	.word	0x00000000
        /*0020*/ 	.short	0x0002
        /*0022*/ 	.short	0x0010
        /*0024*/ 	.byte	0x00, 0xf4, 0x21, 0x00


	//----- nvinfo : EIATTR_KPARAM_INFO
	.align		4
.L_13:
        /*0028*/ 	.byte	0x04, 0x17
        /*002a*/ 	.short	(.L_15 - .L_14)
.L_14:
        /*002c*/ 	.word	0x00000000
        /*0030*/ 	.short	0x0001
        /*0032*/ 	.short	0x0008
        /*0034*/ 	.byte	0x00, 0xf4, 0x21, 0x00


	//----- nvinfo : EIATTR_KPARAM_INFO
	.align		4
.L_15:
        /*0038*/ 	.byte	0x04, 0x17
        /*003a*/ 	.short	(.L_17 - .L_16)
.L_16:
        /*003c*/ 	.word	0x00000000
        /*0040*/ 	.short	0x0000
        /*0042*/ 	.short	0x0000
        /*0044*/ 	.byte	0x00, 0xf4, 0x21, 0x00


	//----- nvinfo : EIATTR_SPARSE_MMA_MASK
	.align		4
.L_17:
        /*0048*/ 	.byte	0x03, 0x50
        /*004a*/ 	.short	0x0000


	//----- nvinfo : EIATTR_MAXREG_COUNT
	.align		4
        /*004c*/ 	.byte	0x03, 0x1b
        /*004e*/ 	.short	0x00ff


	//----- nvinfo : EIATTR_EXIT_INSTR_OFFSETS
	.align		4
        /*0050*/ 	.byte	0x04, 0x1c
        /*0052*/ 	.short	(.L_19 - .L_18)


	//   ....[0]....
.L_18:
        /*0054*/ 	.word	0x00000270


	//   ....[1]....
        /*0058*/ 	.word	0x00000290


	//----- nvinfo : EIATTR_REQNTID
	.align		4
.L_19:
        /*005c*/ 	.byte	0x04, 0x10
        /*005e*/ 	.short	(.L_21 - .L_20)
.L_20:
        /*0060*/ 	.word	0x00000080
        /*0064*/ 	.word	0x00000001
        /*0068*/ 	.word	0x00000001


	//----- nvinfo : EIATTR_CBANK_PARAM_SIZE
	.align		4
.L_21:
        /*006c*/ 	.byte	0x03, 0x19
        /*006e*/ 	.short	0x001c


	//----- nvinfo : EIATTR_PARAM_CBANK
	.align		4
        /*0070*/ 	.byte	0x04, 0x0a
        /*0072*/ 	.short	(.L_23 - .L_22)
	.align		4
.L_22:
        /*0074*/ 	.word	index@(.nv.constant0.triton_poi_fused_convolution_leaky_relu_17)
        /*0078*/ 	.short	0x0210
        /*007a*/ 	.short	0x001c


	//----- nvinfo : EIATTR_SW_WAR
	.align		4
.L_23:
        /*007c*/ 	.byte	0x04, 0x36
        /*007e*/ 	.short	(.L_25 - .L_24)
.L_24:
        /*0080*/ 	.word	0x00000008
.L_25:


//--------------------- .nv.callgraph             --------------------------
	.section	.nv.callgraph,"",@"SHT_CUDA_CALLGRAPH"
	.align	4
	.sectionentsize	8
	.align		4
        /*0000*/ 	.word	0x00000000
	.align		4
        /*0004*/ 	.word	0xffffffff
	.align		4
        /*0008*/ 	.word	0x00000000
	.align		4
        /*000c*/ 	.word	0xfffffffe
	.align		4
        /*0010*/ 	.word	0x00000000
	.align		4
        /*0014*/ 	.word	0xfffffffd
	.align		4
        /*0018*/ 	.word	0x00000000
	.align		4
        /*001c*/ 	.word	0xfffffffc


//--------------------- .text.triton_poi_fused_convolution_leaky_relu_17 --------------------------
	.section	.text.triton_poi_fused_convolution_leaky_relu_17,"ax",@progbits
	.align	128
        .global         triton_poi_fused_convolution_leaky_relu_17
        .type           triton_poi_fused_convolution_leaky_relu_17,@function
        .size           triton_poi_fused_convolution_leaky_relu_17,(.L_x_1 - triton_poi_fused_convolution_leaky_relu_17)
        .other          triton_poi_fused_convolution_leaky_relu_17,@"STO_CUDA_ENTRY STV_DEFAULT"
triton_poi_fused_convolution_leaky_relu_17:
.text.triton_poi_fused_convolution_leaky_relu_17:
[----:B------:R-:W0:Y:S02]  /*0000*/  LDC R1, c[0x0][0x28] ;  /* 0x00000a00ff017b82 */ /* 0x000e240000000800 */
[----:B------:R-:W1:Y:S01]  /*0010*/  S2R R0, SR_TID.X ;  /* 0x0000000000007919 */ /* 0x000e620000002100 */
[----:B------:R-:W-:Y:S01]  /*0020*/  IMAD.MOV.U32 R2, RZ, RZ, RZ ;  /* 0x000000ffff027224 */ /* 0x000fe200078e00ff */
[----:B------:R-:W2:Y:S01]  /*0030*/  LDC.64 R6, c[0x0][0x218] ;  /* 0x00008600ff067b82 */ /* 0x000ea20000000a00 */
[----:B------:R-:W-:Y:S01]  /*0040*/  IMAD.MOV.U32 R11, RZ, RZ, RZ ;  /* 0x000000ffff0b7224 */ /* 0x000fe200078e00ff */
[----:B------:R-:W3:Y:S01]  /*0050*/  S2R R3, SR_CTAID.X ;  /* 0x0000000000037919 */ /* 0x000ee20000002500 */
[----:B------:R-:W-:Y:S01]  /*0060*/  ULDC.64 UR4, c[0x0][0x208] ;  /* 0x0000820000047ab9 */ /* 0x000fe20000000a00 */
[----:B------:R-:W-:Y:S01]  /*0070*/  ULDC.64 UR6, c[0x0][0x220] ;  /* 0x0000880000067ab9 */ /* 0x000fe20000000a00 */
[----:B-1----:R-:W-:-:S05]  /*0080*/  IMAD.SHL.U32 R0, R0, 0x2, RZ ;  /* 0x0000000200007824 */ /* 0x002fca00078e00ff */
[----:B------:R-:W-:-:S05]  /*0090*/  LOP3.LUT R0, R0, 0xfe, RZ, 0xc0, !PT ;  /* 0x000000fe00007812 */ /* 0x000fca00078ec0ff */
[----:B---3--:R-:W-:-:S04]  /*00a0*/  IMAD R3, R3, 0x100, R0 ;  /* 0x0000010003037824 */ /* 0x008fc800078e0200 */
[C---:B------:R-:W-:Y:S01]  /*00b0*/  IMAD.HI R0, R3.reuse, -0x6db6db6d, R2 ;  /* 0x9249249303007827 */ /* 0x040fe200078e0202 */
[----:B------:R-:W-:-:S04]  /*00c0*/  ISETP.GE.AND P2, PT, R3, 0xe00, PT ;  /* 0x00000e000300780c */ /* 0x000fc80003f46270 */
[----:B------:R-:W-:-:S04]  /*00d0*/  SHF.R.U32.HI R5, RZ, 0x1f, R0 ;  /* 0x0000001fff057819 */ /* 0x000fc80000011600 */
[----:B------:R-:W-:Y:S02]  /*00e0*/  LEA.HI.SX32 R0, R0, R5, 0x1c ;  /* 0x0000000500007211 */ /* 0x000fe400078fe2ff */
[----:B------:R-:W1:Y:S02]  /*00f0*/  LDC.64 R4, c[0x0][0x210] ;  /* 0x00008400ff047b82 */ /* 0x000e640000000a00 */
[----:B------:R-:W-:-:S04]  /*0100*/  SHF.R.S32.HI R9, RZ, 0x1f, R0 ;  /* 0x0000001fff097819 */ /* 0x000fc80000011400 */
[----:B------:R-:W-:-:S04]  /*0110*/  LEA.HI R9, R9, R0, RZ, 0x5 ;  /* 0x0000000009097211 */ /* 0x000fc800078f28ff */
[----:B------:R-:W-:-:S05]  /*0120*/  LOP3.LUT R9, R9, 0xffffffe0, RZ, 0xc0, !PT ;  /* 0xffffffe009097812 */ /* 0x000fca00078ec0ff */
[----:B------:R-:W-:Y:S02]  /*0130*/  IMAD.IADD R9, R0, 0x1, -R9 ;  /* 0x0000000100097824 */ /* 0x000fe400078e0a09 */
[----:B------:R-:W-:Y:S02]  /*0140*/  IMAD.MOV.U32 R0, RZ, RZ, RZ ;  /* 0x000000ffff007224 */ /* 0x000fe400078e00ff */
[----:B--2---:R-:W-:Y:S01]  /*0150*/  IMAD.WIDE R6, R9, 0x4, R6 ;  /* 0x0000000409067825 */ /* 0x004fe200078e0206 */
[----:B------:R-:W-:-:S03]  /*0160*/  CS2R R8, SRZ ;  /* 0x0000000000087805 */ /* 0x000fc6000001ff00 */
[----:B-1----:R-:W-:Y:S01]  /*0170*/  IMAD.WIDE R4, R3, 0x4, R4 ;  /* 0x0000000403047825 */ /* 0x002fe200078e0204 */
[----:B------:R-:W2:Y:S04]  /*0180*/  @!P2 LDG.E.EL R11, desc[UR4][R6.64] ;  /* 0x00000004060ba981 */ /* 0x000ea8000c2e1900 */
[----:B------:R-:W2:Y:S04]  /*0190*/  @!P2 LDG.E.64 R8, desc[UR4][R4.64] ;  /* 0x000000040408a981 */ /* 0x000ea8000c1e1b00 */
[----:B------:R-:W3:Y:S01]  /*01a0*/  @!P2 LDG.E.EL R0, desc[UR4][R6.64] ;  /* 0x000000040600a981 */ /* 0x000ee2000c2e1900 */
[----:B------:R-:W-:-:S04]  /*01b0*/  IADD3 R2, P3, R3, UR6, RZ ;  /* 0x0000000603027c10 */ /* 0x000fc8000ff7e0ff */
[----:B------:R-:W-:Y:S02]  /*01c0*/  LEA.HI.X.SX32 R3, R3, UR7, 0x1, P3 ;  /* 0x0000000703037c11 */ /* 0x000fe400098f0eff */
[----:B--2---:R-:W-:Y:S02]  /*01d0*/  FSETP.GT.AND P1, PT, R8, -R11, PT ;  /* 0x8000000b0800720b */ /* 0x004fe40003f24000 */
[----:B---3--:R-:W-:Y:S02]  /*01e0*/  FSETP.GT.AND P0, PT, R9, -R0, PT ;  /* 0x800000000900720b */ /* 0x008fe40003f04000 */
[----:B------:R-:W-:Y:S02]  /*01f0*/  SEL R10, RZ, 0x1, !P1 ;  /* 0x00000001ff0a7807 */ /* 0x000fe40004800000 */
[----:B------:R-:W-:Y:S01]  /*0200*/  SEL R13, RZ, 0x100, !P0 ;  /* 0x00000100ff0d7807 */ /* 0x000fe20004000000 */
[----:B------:R-:W-:-:S04]  /*0210*/  FADD R8, R11, R8 ;  /* 0x000000080b087221 */ /* 0x000fc80000000000 */
[----:B------:R-:W-:Y:S02]  /*0220*/  IMAD.IADD R13, R10, 0x1, R13 ;  /* 0x000000010a0d7824 */ /* 0x000fe400078e020d */
[----:B------:R-:W-:Y:S01]  /*0230*/  FADD R9, R0, R9 ;  /* 0x0000000900097221 */ /* 0x000fe20000000000 */
[----:B------:R-:W-:Y:S02]  /*0240*/  @!P1 FMUL R8, R8, 0.10000000149011611938 ;  /* 0x3dcccccd08089820 */ /* 0x000fe40000400000 */
[----:B------:R1:W-:Y:S01]  /*0250*/  @!P2 STG.E.U16 desc[UR4][R2.64], R13 ;  /* 0x0000000d0200a986 */ /* 0x0003e2000c101504 */
[----:B------:R-:W-:Y:S01]  /*0260*/  @!P0 FMUL R9, R9, 0.10000000149011611938 ;  /* 0x3dcccccd09098820 */ /* 0x000fe20000400000 */
[----:B------:R-:W-:Y:S06]  /*0270*/  @P2 EXIT ;  /* 0x000000000000294d */ /* 0x000fec0003800000 */
[----:B------:R-:W-:Y:S01]  /*0280*/  STG.E.64 desc[UR4][R4.64], R8 ;  /* 0x0000000804007986 */ /* 0x000fe2000c101b04 */
[----:B------:R-:W-:Y:S05]  /*0290*/  EXIT ;  /* 0x000000000000794d */ /* 0x000fea0003800000 */
.L_x_0:
[----:B------:R-:W-:-:S00]  /*02a0*/  BRA `(.L_x_0) ;  /* 0xfffffffc00fc7947 */ /* 0x000fc0000383ffff */
[----:B------:R-:W-:-:S00]  /*02b0*/  NOP ;  /* 0x0000000000007918 */ /* 0x000fc00000000000 */
        /* <DEDUP_REMOVED lines=12> */
.L_x_1:


//--------------------- .nv.constant0.triton_poi_fused_convolution_leaky_relu_17 --------------------------
	.section	.nv.constant0.triton_poi_fused_convolution_leaky_relu_17,"a",@progbits
	.sectionflags	@""
	.align	4
.nv.constant0.triton_poi_fused_convolution_leaky_relu_17:
	.zero		556
